//
// Generated by NVIDIA NVVM Compiler
//
// Compiler Build ID: CL-36424714
// Cuda compilation tools, release 13.0, V13.0.88
// Based on NVVM 20.0.0
//

.version 9.0
.target sm_100
.address_size 64

	// .globl	_Z13floydWarshallPiiiS_

.visible .entry _Z13floydWarshallPiiiS_(
	.param .u64 .ptr .align 1 _Z13floydWarshallPiiiS__param_0,
	.param .u32 _Z13floydWarshallPiiiS__param_1,
	.param .u32 _Z13floydWarshallPiiiS__param_2,
	.param .u64 .ptr .align 1 _Z13floydWarshallPiiiS__param_3
)
{
	.reg .pred 	%p<10>;
	.reg .b32 	%r<19>;
	.reg .b64 	%rd<15>;

	ld.param.u64 	%rd4, [_Z13floydWarshallPiiiS__param_0];
	ld.param.u32 	%r9, [_Z13floydWarshallPiiiS__param_1];
	ld.param.u32 	%r10, [_Z13floydWarshallPiiiS__param_2];
	ld.param.u64 	%rd3, [_Z13floydWarshallPiiiS__param_3];
	cvta.to.global.u64 	%rd1, %rd4;
	mov.u32 	%r11, %ctaid.x;
	mov.u32 	%r12, %ntid.x;
	mov.u32 	%r13, %tid.x;
	mad.lo.s32 	%r14, %r11, %r12, %r13;
	div.s32 	%r1, %r14, %r9;
	mul.lo.s32 	%r15, %r1, %r9;
	sub.s32 	%r2, %r14, %r15;
	setp.eq.s32 	%p1, %r1, %r10;
	setp.eq.s32 	%p2, %r2, %r10;
	or.pred  	%p3, %p1, %p2;
	@%p3 bra 	$L__BB0_6;
	setp.ge.s32 	%p4, %r1, %r9;
	setp.lt.s32 	%p5, %r9, 0;
	or.pred  	%p6, %p5, %p4;
	@%p6 bra 	$L__BB0_6;
	add.s32 	%r4, %r15, %r10;
	mul.wide.s32 	%rd5, %r4, 4;
	add.s64 	%rd6, %rd1, %rd5;
	ld.global.u32 	%r5, [%rd6];
	setp.eq.s32 	%p7, %r5, 2147483647;
	@%p7 bra 	$L__BB0_6;
	mad.lo.s32 	%r16, %r10, %r9, %r2;
	mul.wide.s32 	%rd7, %r16, 4;
	add.s64 	%rd8, %rd1, %rd7;
	ld.global.u32 	%r6, [%rd8];
	setp.eq.s32 	%p8, %r6, 2147483647;
	@%p8 bra 	$L__BB0_6;
	add.s32 	%r7, %r15, %r2;
	mul.wide.s32 	%rd9, %r7, 4;
	add.s64 	%rd2, %rd1, %rd9;
	ld.global.u32 	%r17, [%rd2];
	add.s32 	%r8, %r6, %r5;
	setp.le.s32 	%p9, %r17, %r8;
	@%p9 bra 	$L__BB0_6;
	cvta.to.global.u64 	%rd10, %rd3;
	st.global.u32 	[%rd2], %r8;
	add.s64 	%rd12, %rd10, %rd5;
	ld.global.u32 	%r18, [%rd12];
	add.s64 	%rd14, %rd10, %rd9;
	st.global.u32 	[%rd14], %r18;
$L__BB0_6:
	ret;

}


// ===== COMPILED SASS (sm_100) =====

	.target	sm_100

	.elftype	@"ET_EXEC"


//--------------------- .note.nv.tkinfo           --------------------------
	.section	.note.nv.tkinfo,"",@"SHT_NOTE"
	.sectionflags	@"SHF_NOTE_NV_TKINFO"
	.tkinfo
        /*0018*/ 	.word	0x00000002
        /*0030*/ 	.string	""
        /*0030*/ 	.string	"ptxas"
        /*0030*/ 	.string	"Cuda compilation tools, release 13.0, V13.0.88"
        /*0030*/ 	.string	"Build cuda_13.0.r13.0/compiler.36424714_0"
        /*0030*/ 	.string	"-arch sm_100 -m 64 "



//--------------------- .note.nv.cuinfo           --------------------------
	.section	.note.nv.cuinfo,"",@"SHT_NOTE"
	.sectionflags	@"SHF_NOTE_NV_CUINFO"
        /*0018*/ 	.short	0x0002
        /*001a*/ 	.short	0x0064
        /*001c*/ 	.short	0x0082
	.zero		2


//--------------------- .nv.info                  --------------------------
	.section	.nv.info,"",@"SHT_CUDA_INFO"
	.align	4


	//----- nvinfo : EIATTR_REGCOUNT
	.align		4
        /*0000*/ 	.byte	0x04, 0x2f
        /*0002*/ 	.short	(.L_1 - .L_0)
	.align		4
.L_0:
        /*0004*/ 	.word	index@(_Z13floydWarshallPiiiS_)
        /*0008*/ 	.word	0x0000000e


	//----- nvinfo : EIATTR_FRAME_SIZE
	.align		4
.L_1:
        /*000c*/ 	.byte	0x04, 0x11
        /*000e*/ 	.short	(.L_3 - .L_2)
	.align		4
.L_2:
        /*0010*/ 	.word	index@(_Z13floydWarshallPiiiS_)
        /*0014*/ 	.word	0x00000000


	//----- nvinfo : EIATTR_MIN_STACK_SIZE
	.align		4
.L_3:
        /*0018*/ 	.byte	0x04, 0x12
        /*001a*/ 	.short	(.L_5 - .L_4)
	.align		4
.L_4:
        /*001c*/ 	.word	index@(_Z13floydWarshallPiiiS_)
        /*0020*/ 	.word	0x00000000
.L_5:


//--------------------- .nv.compat                --------------------------
	.section	.nv.compat,"",@"SHT_CUDA_COMPAT_INFO"
	.align	4
        /*0000*/ 	.byte	0x02, 0x09, 0x00, 0x00, 0x02, 0x02, 0x01, 0x00, 0x02, 0x05, 0x05, 0x00, 0x03, 0x07, 0x01, 0x01
        /*0010*/ 	.byte	0x02, 0x03, 0x00, 0x00, 0x02, 0x06, 0x01, 0x00, 0x04, 0x0b, 0x08, 0x00, 0x09, 0x00, 0x00, 0x00
        /*0020*/ 	.byte	0x00, 0x00, 0x00, 0x00


//--------------------- .nv.info._Z13floydWarshallPiiiS_ --------------------------
	.section	.nv.info._Z13floydWarshallPiiiS_,"",@"SHT_CUDA_INFO"
	.sectionflags	@""
	.align	4


	//----- nvinfo : EIATTR_CUDA_API_VERSION
	.align		4
        /*0000*/ 	.byte	0x04, 0x37
        /*0002*/ 	.short	(.L_7 - .L_6)
.L_6:
        /*0004*/ 	.word	0x00000082


	//----- nvinfo : EIATTR_KPARAM_INFO
	.align		4
.L_7:
        /*0008*/ 	.byte	0x04, 0x17
        /*000a*/ 	.short	(.L_9 - .L_8)
.L_8:
        /*000c*/ 	.word	0x00000000
        /*0010*/ 	.short	0x0003
        /*0012*/ 	.short	0x0010
        /*0014*/ 	.byte	0x00, 0xf5, 0x21, 0x00


	//----- nvinfo : EIATTR_KPARAM_INFO
	.align		4
.L_9:
        /*0018*/ 	.byte	0x04, 0x17
        /*001a*/ 	.short	(.L_11 - .L_10)
.L_10:
        /*001c*/ 	.word	0x00000000
        /*0020*/ 	.short	0x0002
        /*0022*/ 	.short	0x000c
        /*0024*/ 	.byte	0x00, 0xf0, 0x11, 0x00


	//----- nvinfo : EIATTR_KPARAM_INFO
	.align		4
.L_11:
        /*0028*/ 	.byte	0x04, 0x17
        /*002a*/ 	.short	(.L_13 - .L_12)
.L_12:
        /*002c*/ 	.word	0x00000000
        /*0030*/ 	.short	0x0001
        /*0032*/ 	.short	0x0008
        /*0034*/ 	.byte	0x00, 0xf0, 0x11, 0x00


	//----- nvinfo : EIATTR_KPARAM_INFO
	.align		4
.L_13:
        /*0038*/ 	.byte	0x04, 0x17
        /*003a*/ 	.short	(.L_15 - .L_14)
.L_14:
        /*003c*/ 	.word	0x00000000
        /*0040*/ 	.short	0x0000
        /*0042*/ 	.short	0x0000
        /*0044*/ 	.byte	0x00, 0xf5, 0x21, 0x00


	//----- nvinfo : EIATTR_SPARSE_MMA_MASK
	.align		4
.L_15:
        /*0048*/ 	.byte	0x03, 0x50
        /*004a*/ 	.short	0x0000


	//----- nvinfo : EIATTR_MAXREG_COUNT
	.align		4
        /*004c*/ 	.byte	0x03, 0x1b
        /*004e*/ 	.short	0x00ff


	//----- nvinfo : EIATTR_MERCURY_ISA_VERSION
	.align		4
        /*0050*/ 	.byte	0x03, 0x5f
        /*0052*/ 	.short	0x0101


	//----- nvinfo : EIATTR_VRC_CTA_INIT_COUNT
	.align		4
        /*0054*/ 	.byte	0x02, 0x4a
	.zero		1
	.zero		1


	//----- nvinfo : EIATTR_EXIT_INSTR_OFFSETS
	.align		4
        /*0058*/ 	.byte	0x04, 0x1c
        /*005a*/ 	.short	(.L_17 - .L_16)


	//   ....[0]....
.L_16:
        /*005c*/ 	.word	0x00000220


	//   ....[1]....
        /*0060*/ 	.word	0x00000250


	//   ....[2]....
        /*0064*/ 	.word	0x000002c0


	//   ....[3]....
        /*0068*/ 	.word	0x00000310


	//   ....[4]....
        /*006c*/ 	.word	0x00000360


	//   ....[5]....
        /*0070*/ 	.word	0x000003d0


	//----- nvinfo : EIATTR_CBANK_PARAM_SIZE
	.align		4
.L_17:
        /*0074*/ 	.byte	0x03, 0x19
        /*0076*/ 	.short	0x0018


	//----- nvinfo : EIATTR_PARAM_CBANK
	.align		4
        /*0078*/ 	.byte	0x04, 0x0a
        /*007a*/ 	.short	(.L_19 - .L_18)
	.align		4
.L_18:
        /*007c*/ 	.word	index@(.nv.constant0._Z13floydWarshallPiiiS_)
        /*0080*/ 	.short	0x0380
        /*0082*/ 	.short	0x0018


	//----- nvinfo : EIATTR_SW_WAR
	.align		4
.L_19:
        /*0084*/ 	.byte	0x04, 0x36
        /*0086*/ 	.short	(.L_21 - .L_20)
.L_20:
        /*0088*/ 	.word	0x00000008
.L_21:


//--------------------- .nv.callgraph             --------------------------
	.section	.nv.callgraph,"",@"SHT_CUDA_CALLGRAPH"
	.align	4
	.sectionentsize	8
	.align		4
        /*0000*/ 	.word	0x00000000
	.align		4
        /*0004*/ 	.word	0xffffffff
	.align		4
        /*0008*/ 	.word	0x00000000
	.align		4
        /*000c*/ 	.word	0xfffffffe
	.align		4
        /*0010*/ 	.word	0x00000000
	.align		4
        /*0014*/ 	.word	0xfffffffd
	.align		4
        /*0018*/ 	.word	0x00000000
	.align		4
        /*001c*/ 	.word	0xfffffffc


//--------------------- .text._Z13floydWarshallPiiiS_ --------------------------
	.section	.text._Z13floydWarshallPiiiS_,"ax",@progbits
	.align	128
        .global         _Z13floydWarshallPiiiS_
        .type           _Z13floydWarshallPiiiS_,@function
        .size           _Z13floydWarshallPiiiS_,(.L_x_1 - _Z13floydWarshallPiiiS_)
        .other          _Z13floydWarshallPiiiS_,@"STO_CUDA_ENTRY STV_DEFAULT"
_Z13floydWarshallPiiiS_:
.text._Z13floydWarshallPiiiS_:
[----:B------:R-:W-:Y:S08]  /*0000*/  LDC R1, c[0x0][0x37c] ;  /* 0x0000df00ff017b82 */ /* 0x000ff00000000800 */
[----:B------:R-:W0:Y:S01]  /*0010*/  LDC R3, c[0x0][0x388] ;  /* 0x0000e200ff037b82 */ /* 0x000e220000000800 */
[----:B------:R-:W1:Y:S01]  /*0020*/  S2R R7, SR_TID.X ;  /* 0x0000000000077919 */ /* 0x000e620000002100 */
[----:B------:R-:W2:Y:S06]  /*0030*/  LDCU UR6, c[0x0][0x38c] ;  /* 0x00007180ff0677ac */ /* 0x000eac0008000800 */
[----:B------:R-:W1:Y:S08]  /*0040*/  S2UR UR4, SR_CTAID.X ;  /* 0x00000000000479c3 */ /* 0x000e700000002500 */
[----:B------:R-:W1:Y:S01]  /*0050*/  LDC R0, c[0x0][0x360] ;  /* 0x0000d800ff007b82 */ /* 0x000e620000000800 */
[----:B0-----:R-:W-:-:S04]  /*0060*/  IABS R9, R3 ;  /* 0x0000000300097213 */ /* 0x001fc80000000000 */
[----:B------:R-:W0:Y:S01]  /*0070*/  I2F.RP R2, R9 ;  /* 0x0000000900027306 */ /* 0x000e220000209400 */
[----:B-1----:R-:W-:-:S07]  /*0080*/  IMAD R0, R0, UR4, R7 ;  /* 0x0000000400007c24 */ /* 0x002fce000f8e0207 */
[----:B0-----:R-:W0:Y:S02]  /*0090*/  MUFU.RCP R2, R2 ;  /* 0x0000000200027308 */ /* 0x001e240000001000 */
[----:B0-----:R-:W-:Y:S01]  /*00a0*/  VIADD R4, R2, 0xffffffe ;  /* 0x0ffffffe02047836 */ /* 0x001fe20000000000 */
[----:B------:R-:W-:-:S05]  /*00b0*/  IABS R2, R0 ;  /* 0x0000000000027213 */ /* 0x000fca0000000000 */
[----:B------:R0:W1:Y:S02]  /*00c0*/  F2I.FTZ.U32.TRUNC.NTZ R5, R4 ;  /* 0x0000000400057305 */ /* 0x000064000021f000 */
[----:B0-----:R-:W-:Y:S02]  /*00d0*/  HFMA2 R4, -RZ, RZ, 0, 0 ;  /* 0x00000000ff047431 */ /* 0x001fe400000001ff */
[----:B-1----:R-:W-:-:S04]  /*00e0*/  IMAD.MOV R6, RZ, RZ, -R5 ;  /* 0x000000ffff067224 */ /* 0x002fc800078e0a05 */
[----:B------:R-:W-:-:S04]  /*00f0*/  IMAD R7, R6, R9, RZ ;  /* 0x0000000906077224 */ /* 0x000fc800078e02ff */
[----:B------:R-:W-:-:S06]  /*0100*/  IMAD.HI.U32 R5, R5, R7, R4 ;  /* 0x0000000705057227 */ /* 0x000fcc00078e0004 */
[----:B------:R-:W-:-:S04]  /*0110*/  IMAD.HI.U32 R5, R5, R2, RZ ;  /* 0x0000000205057227 */ /* 0x000fc800078e00ff */
[----:B------:R-:W-:-:S04]  /*0120*/  IMAD.MOV R6, RZ, RZ, -R5 ;  /* 0x000000ffff067224 */ /* 0x000fc800078e0a05 */
[----:B------:R-:W-:-:S05]  /*0130*/  IMAD R2, R9, R6, R2 ;  /* 0x0000000609027224 */ /* 0x000fca00078e0202 */
[----:B------:R-:W-:-:S13]  /*0140*/  ISETP.GT.U32.AND P2, PT, R9, R2, PT ;  /* 0x000000020900720c */ /* 0x000fda0003f44070 */
[-C--:B------:R-:W-:Y:S01]  /*0150*/  @!P2 IADD3 R2, PT, PT, R2, -R9.reuse, RZ ;  /* 0x800000090202a210 */ /* 0x080fe20007ffe0ff */
[----:B------:R-:W-:Y:S01]  /*0160*/  @!P2 VIADD R5, R5, 0x1 ;  /* 0x000000010505a836 */ /* 0x000fe20000000000 */
[----:B------:R-:W-:Y:S02]  /*0170*/  ISETP.NE.AND P2, PT, R3, RZ, PT ;  /* 0x000000ff0300720c */ /* 0x000fe40003f45270 */
[----:B------:R-:W-:Y:S02]  /*0180*/  ISETP.GE.U32.AND P0, PT, R2, R9, PT ;  /* 0x000000090200720c */ /* 0x000fe40003f06070 */
[----:B------:R-:W-:-:S04]  /*0190*/  LOP3.LUT R2, R0, R3, RZ, 0x3c, !PT ;  /* 0x0000000300027212 */ /* 0x000fc800078e3cff */
[----:B------:R-:W-:-:S07]  /*01a0*/  ISETP.GE.AND P1, PT, R2, RZ, PT ;  /* 0x000000ff0200720c */ /* 0x000fce0003f26270 */
[----:B------:R-:W-:-:S06]  /*01b0*/  @P0 IADD3 R5, PT, PT, R5, 0x1, RZ ;  /* 0x0000000105050810 */ /* 0x000fcc0007ffe0ff */
[----:B------:R-:W-:Y:S01]  /*01c0*/  @!P1 IMAD.MOV R5, RZ, RZ, -R5 ;  /* 0x000000ffff059224 */ /* 0x000fe200078e0a05 */
[----:B------:R-:W-:-:S04]  /*01d0*/  @!P2 LOP3.LUT R5, RZ, R3, RZ, 0x33, !PT ;  /* 0x00000003ff05a212 */ /* 0x000fc800078e33ff */
[----:B------:R-:W-:-:S05]  /*01e0*/  IADD3 R2, PT, PT, -R5, RZ, RZ ;  /* 0x000000ff05027210 */ /* 0x000fca0007ffe1ff */
[----:B------:R-:W-:-:S05]  /*01f0*/  IMAD R2, R3, R2, R0 ;  /* 0x0000000203027224 */ /* 0x000fca00078e0200 */
[----:B--2---:R-:W-:-:S04]  /*0200*/  ISETP.NE.AND P0, PT, R2, UR6, PT ;  /* 0x0000000602007c0c */ /* 0x004fc8000bf05270 */
[----:B------:R-:W-:-:S13]  /*0210*/  ISETP.EQ.OR P0, PT, R5, UR6, !P0 ;  /* 0x0000000605007c0c */ /* 0x000fda000c702670 */
[----:B------:R-:W-:Y:S05]  /*0220*/  @P0 EXIT ;  /* 0x000000000000094d */ /* 0x000fea0003800000 */
[----:B------:R-:W-:-:S04]  /*0230*/  ISETP.GE.AND P0, PT, R5, R3, PT ;  /* 0x000000030500720c */ /* 0x000fc80003f06270 */
[----:B------:R-:W-:-:S13]  /*0240*/  ISETP.LT.OR P0, PT, R3, RZ, P0 ;  /* 0x000000ff0300720c */ /* 0x000fda0000701670 */
[----:B------:R-:W-:Y:S05]  /*0250*/  @P0 EXIT ;  /* 0x000000000000094d */ /* 0x000fea0003800000 */
[----:B------:R-:W0:Y:S01]  /*0260*/  LDC.64 R6, c[0x0][0x380] ;  /* 0x0000e000ff067b82 */ /* 0x000e220000000a00 */
[----:B------:R-:W1:Y:S01]  /*0270*/  LDCU.64 UR4, c[0x0][0x358] ;  /* 0x00006b00ff0477ac */ /* 0x000e620008000a00 */
[----:B------:R-:W-:-:S04]  /*0280*/  IMAD R9, R5, R3, UR6 ;  /* 0x0000000605097e24 */ /* 0x000fc8000f8e0203 */
[----:B0-----:R-:W-:-:S06]  /*0290*/  IMAD.WIDE R4, R9, 0x4, R6 ;  /* 0x0000000409047825 */ /* 0x001fcc00078e0206 */
[----:B-1----:R-:W2:Y:S02]  /*02a0*/  LDG.E R5, desc[UR4][R4.64] ;  /* 0x0000000404057981 */ /* 0x002ea4000c1e1900 */
[----:B--2---:R-:W-:-:S13]  /*02b0*/  ISETP.NE.AND P0, PT, R5, 0x7fffffff, PT ;  /* 0x7fffffff0500780c */ /* 0x004fda0003f05270 */
[----:B------:R-:W-:Y:S05]  /*02c0*/  @!P0 EXIT ;  /* 0x000000000000894d */ /* 0x000fea0003800000 */
[----:B------:R-:W-:-:S04]  /*02d0*/  IMAD R3, R3, UR6, R2 ;  /* 0x0000000603037c24 */ /* 0x000fc8000f8e0202 */
[----:B------:R-:W-:-:S05]  /*02e0*/  IMAD.WIDE R2, R3, 0x4, R6 ;  /* 0x0000000403027825 */ /* 0x000fca00078e0206 */
[----:B------:R-:W2:Y:S02]  /*02f0*/  LDG.E R8, desc[UR4][R2.64] ;  /* 0x0000000402087981 */ /* 0x000ea4000c1e1900 */
[----:B--2---:R-:W-:-:S13]  /*0300*/  ISETP.NE.AND P0, PT, R8, 0x7fffffff, PT ;  /* 0x7fffffff0800780c */ /* 0x004fda0003f05270 */
[----:B------:R-:W-:Y:S05]  /*0310*/  @!P0 EXIT ;  /* 0x000000000000894d */ /* 0x000fea0003800000 */
[----:B------:R-:W-:-:S05]  /*0320*/  IMAD.WIDE R2, R0, 0x4, R6 ;  /* 0x0000000400027825 */ /* 0x000fca00078e0206 */
[----:B------:R-:W2:Y:S01]  /*0330*/  LDG.E R4, desc[UR4][R2.64] ;  /* 0x0000000402047981 */ /* 0x000ea2000c1e1900 */
[----:B------:R-:W-:-:S05]  /*0340*/  IMAD.IADD R11, R5, 0x1, R8 ;  /* 0x00000001050b7824 */ /* 0x000fca00078e0208 */
[----:B--2---:R-:W-:-:S13]  /*0350*/  ISETP.GT.AND P0, PT, R4, R11, PT ;  /* 0x0000000b0400720c */ /* 0x004fda0003f04270 */
[----:B------:R-:W-:Y:S05]  /*0360*/  @!P0 EXIT ;  /* 0x000000000000894d */ /* 0x000fea0003800000 */
[----:B------:R-:W0:Y:S01]  /*0370*/  LDC.64 R6, c[0x0][0x390] ;  /* 0x0000e400ff067b82 */ /* 0x000e220000000a00 */
[----:B------:R-:W-:Y:S01]  /*0380*/  STG.E desc[UR4][R2.64], R11 ;  /* 0x0000000b02007986 */ /* 0x000fe2000c101904 */
[----:B0-----:R-:W-:-:S06]  /*0390*/  IMAD.WIDE R4, R9, 0x4, R6 ;  /* 0x0000000409047825 */ /* 0x001fcc00078e0206 */
[----:B------:R-:W2:Y:S01]  /*03a0*/  LDG.E R5, desc[UR4][R4.64] ;  /* 0x0000000404057981 */ /* 0x000ea2000c1e1900 */
[----:B------:R-:W-:-:S05]  /*03b0*/  IMAD.WIDE R6, R0, 0x4, R6 ;  /* 0x0000000400067825 */ /* 0x000fca00078e0206 */
[----:B--2---:R-:W-:Y:S01]  /*03c0*/  STG.E desc[UR4][R6.64], R5 ;  /* 0x0000000506007986 */ /* 0x004fe2000c101904 */
[----:B------:R-:W-:Y:S05]  /*03d0*/  EXIT ;  /* 0x000000000000794d */ /* 0x000fea0003800000 */
.L_x_0:
[----:B------:R-:W-:-:S00]  /*03e0*/  BRA `(.L_x_0) ;  /* 0xfffffffc00fc7947 */ /* 0x000fc0000383ffff */
[----:B------:R-:W-:-:S00]  /*03f0*/  NOP ;  /* 0x0000000000007918 */ /* 0x000fc00000000000 */
        /* <DEDUP_REMOVED lines=8> */
.L_x_1:


//--------------------- .nv.shared.reserved.0     --------------------------
	.section	.nv.shared.reserved.0,"aw",@nobits
	.weak		__nv_reservedSMEM_offset_0_alias
	.size		__nv_reservedSMEM_offset_0_alias, 0, 64
	.other		__nv_reservedSMEM_offset_0_alias,@"STO_CUDA_RESERVED_SHARED STV_DEFAULT"
__nv_reservedSMEM_offset_0_alias:
	.zero		0
	.zero		64


//--------------------- .nv.constant0._Z13floydWarshallPiiiS_ --------------------------
	.section	.nv.constant0._Z13floydWarshallPiiiS_,"a",@progbits
	.sectionflags	@""
	.align	4
.nv.constant0._Z13floydWarshallPiiiS_:
	.zero		920


//--------------------- SYMBOLS --------------------------

	.type		.nv.reservedSmem.offset0,@object
	.size		.nv.reservedSmem.offset0,0x4
